	.headerflags	@"EF_CUDA_TEXMODE_UNIFIED EF_CUDA_64BIT_ADDRESS EF_CUDA_ACCELERATORS EF_CUDA_SM90 EF_CUDA_VIRTUAL_SM(EF_CUDA_SM90)"
	.elftype	@"ET_EXEC"


//--------------------- .nv.info                  --------------------------
	.section	.nv.info,"",@"SHT_CUDA_INFO"
	.align	4


	//----- nvinfo : EIATTR_REGCOUNT
	.align		4
        /*0000*/ 	.byte	0x04, 0x2f
        /*0002*/ 	.short	(.L_3 - .L_2)
	.align		4
.L_2:
        /*0004*/ 	.word	index@(triton_poi_fused__native_batch_norm_legit_no_training_convolution_relu_15)
        /*0008*/ 	.word	0x00000020


	//----- nvinfo : EIATTR_MIN_STACK_SIZE
	.align		4
.L_3:
        /*000c*/ 	.byte	0x04, 0x12
        /*000e*/ 	.short	(.L_5 - .L_4)
	.align		4
.L_4:
        /*0010*/ 	.word	index@(triton_poi_fused__native_batch_norm_legit_no_training_convolution_relu_15)
        /*0014*/ 	.word	0x00000000


	//----- nvinfo : EIATTR_FRAME_SIZE
	.align		4
.L_5:
        /*0018*/ 	.byte	0x04, 0x11
        /*001a*/ 	.short	(.L_7 - .L_6)
	.align		4
.L_6:
        /*001c*/ 	.word	index@(triton_poi_fused__native_batch_norm_legit_no_training_convolution_relu_15)
        /*0020*/ 	.word	0x00000000


	//----- nvinfo : EIATTR_MIN_STACK_SIZE
	.align		4
.L_7:
        /*0024*/ 	.byte	0x04, 0x12
        /*0026*/ 	.short	(.L_9 - .L_8)
	.align		4
.L_8:
        /*0028*/ 	.word	index@(triton_poi_fused__native_batch_norm_legit_no_training_convolution_relu_15)
        /*002c*/ 	.word	0x00000000
.L_9:


//--------------------- .nv.info.triton_poi_fused__native_batch_norm_legit_no_training_convolution_relu_15 --------------------------
	.section	.nv.info.triton_poi_fused__native_batch_norm_legit_no_training_convolution_relu_15,"",@"SHT_CUDA_INFO"
	.sectionflags	@""
	.align	4


	//----- nvinfo : EIATTR_CUDA_API_VERSION
	.align		4
        /*0000*/ 	.byte	0x04, 0x37
        /*0002*/ 	.short	(.L_11 - .L_10)
.L_10:
        /*0004*/ 	.word	0x0000007c


	//----- nvinfo : EIATTR_KPARAM_INFO
	.align		4
.L_11:
        /*0008*/ 	.byte	0x04, 0x17
        /*000a*/ 	.short	(.L_13 - .L_12)
.L_12:
        /*000c*/ 	.word	0x00000000
        /*0010*/ 	.short	0x0007
        /*0012*/ 	.short	0x0038
        /*0014*/ 	.byte	0x00, 0xf0, 0x11, 0x00


	//----- nvinfo : EIATTR_KPARAM_INFO
	.align		4
.L_13:
        /*0018*/ 	.byte	0x04, 0x17
        /*001a*/ 	.short	(.L_15 - .L_14)
.L_14:
        /*001c*/ 	.word	0x00000000
        /*0020*/ 	.short	0x0006
        /*0022*/ 	.short	0x0030
        /*0024*/ 	.byte	0x00, 0xf4, 0x21, 0x00


	//----- nvinfo : EIATTR_KPARAM_INFO
	.align		4
.L_15:
        /*0028*/ 	.byte	0x04, 0x17
        /*002a*/ 	.short	(.L_17 - .L_16)
.L_16:
        /*002c*/ 	.word	0x00000000
        /*0030*/ 	.short	0x0005
        /*0032*/ 	.short	0x0028
        /*0034*/ 	.byte	0x00, 0xf4, 0x21, 0x00


	//----- nvinfo : EIATTR_KPARAM_INFO
	.align		4
.L_17:
        /*0038*/ 	.byte	0x04, 0x17
        /*003a*/ 	.short	(.L_19 - .L_18)
.L_18:
        /*003c*/ 	.word	0x00000000
        /*0040*/ 	.short	0x0004
        /*0042*/ 	.short	0x0020
        /*0044*/ 	.byte	0x00, 0xf4, 0x21, 0x00


	//----- nvinfo : EIATTR_KPARAM_INFO
	.align		4
.L_19:
        /*0048*/ 	.byte	0x04, 0x17
        /*004a*/ 	.short	(.L_21 - .L_20)
.L_20:
        /*004c*/ 	.word	0x00000000
        /*0050*/ 	.short	0x0003
        /*0052*/ 	.short	0x0018
        /*0054*/ 	.byte	0x00, 0xf4, 0x21, 0x00


	//----- nvinfo : EIATTR_KPARAM_INFO
	.align		4
.L_21:
        /*0058*/ 	.byte	0x04, 0x17
        /*005a*/ 	.short	(.L_23 - .L_22)
.L_22:
        /*005c*/ 	.word	0x00000000
        /*0060*/ 	.short	0x0002
        /*0062*/ 	.short	0x0010
        /*0064*/ 	.byte	0x00, 0xf4, 0x21, 0x00


	//----- nvinfo : EIATTR_KPARAM_INFO
	.align		4
.L_23:
        /*0068*/ 	.byte	0x04, 0x17
        /*006a*/ 	.short	(.L_25 - .L_24)
.L_24:
        /*006c*/ 	.word	0x00000000
        /*0070*/ 	.short	0x0001
        /*0072*/ 	.short	0x0008
        /*0074*/ 	.byte	0x00, 0xf4, 0x21, 0x00


	//----- nvinfo : EIATTR_KPARAM_INFO
	.align		4
.L_25:
        /*0078*/ 	.byte	0x04, 0x17
        /*007a*/ 	.short	(.L_27 - .L_26)
.L_26:
        /*007c*/ 	.word	0x00000000
        /*0080*/ 	.short	0x0000
        /*0082*/ 	.short	0x0000
        /*0084*/ 	.byte	0x00, 0xf4, 0x21, 0x00


	//----- nvinfo : EIATTR_SPARSE_MMA_MASK
	.align		4
.L_27:
        /*0088*/ 	.byte	0x03, 0x50
        /*008a*/ 	.short	0x0000


	//----- nvinfo : EIATTR_MAXREG_COUNT
	.align		4
        /*008c*/ 	.byte	0x03, 0x1b
        /*008e*/ 	.short	0x00ff


	//----- nvinfo : EIATTR_EXIT_INSTR_OFFSETS
	.align		4
        /*0090*/ 	.byte	0x04, 0x1c
        /*0092*/ 	.short	(.L_29 - .L_28)


	//   ....[0]....
.L_28:
        /*0094*/ 	.word	0x000007d0


	//----- nvinfo : EIATTR_REQNTID
	.align		4
.L_29:
        /*0098*/ 	.byte	0x04, 0x10
        /*009a*/ 	.short	(.L_31 - .L_30)
.L_30:
        /*009c*/ 	.word	0x00000080
        /*00a0*/ 	.word	0x00000001
        /*00a4*/ 	.word	0x00000001


	//----- nvinfo : EIATTR_CBANK_PARAM_SIZE
	.align		4
.L_31:
        /*00a8*/ 	.byte	0x03, 0x19
        /*00aa*/ 	.short	0x003c


	//----- nvinfo : EIATTR_PARAM_CBANK
	.align		4
        /*00ac*/ 	.byte	0x04, 0x0a
        /*00ae*/ 	.short	(.L_33 - .L_32)
	.align		4
.L_32:
        /*00b0*/ 	.word	index@(.nv.constant0.triton_poi_fused__native_batch_norm_legit_no_training_convolution_relu_15)
        /*00b4*/ 	.short	0x0210
        /*00b6*/ 	.short	0x003c


	//----- nvinfo : EIATTR_SW_WAR
	.align		4
.L_33:
        /*00b8*/ 	.byte	0x04, 0x36
        /*00ba*/ 	.short	(.L_35 - .L_34)
.L_34:
        /*00bc*/ 	.word	0x00000008
.L_35:


//--------------------- .nv.callgraph             --------------------------
	.section	.nv.callgraph,"",@"SHT_CUDA_CALLGRAPH"
	.align	4
	.sectionentsize	8
	.align		4
        /*0000*/ 	.word	0x00000000
	.align		4
        /*0004*/ 	.word	0xffffffff
	.align		4
        /*0008*/ 	.word	0x00000000
	.align		4
        /*000c*/ 	.word	0xfffffffe
	.align		4
        /*0010*/ 	.word	0x00000000
	.align		4
        /*0014*/ 	.word	0xfffffffd
	.align		4
        /*0018*/ 	.word	0x00000000
	.align		4
        /*001c*/ 	.word	0xfffffffc


//--------------------- .nv.constant4             --------------------------
	.section	.nv.constant4,"a",@progbits
	.align	8
	.align		8
.nv.constant4:
        /*0000*/ 	.dword	_$_str
	.align		8
        /*0008*/ 	.dword	_$_str_$_2


//--------------------- .text.triton_poi_fused__native_batch_norm_legit_no_training_convolution_relu_15 --------------------------
	.section	.text.triton_poi_fused__native_batch_norm_legit_no_training_convolution_relu_15,"ax",@progbits
	.align	128
        .global         triton_poi_fused__native_batch_norm_legit_no_training_convolution_relu_15
        .type           triton_poi_fused__native_batch_norm_legit_no_training_convolution_relu_15,@function
        .size           triton_poi_fused__native_batch_norm_legit_no_training_convolution_relu_15,(.L_x_1 - triton_poi_fused__native_batch_norm_legit_no_training_convolution_relu_15)
        .other          triton_poi_fused__native_batch_norm_legit_no_training_convolution_relu_15,@"STO_CUDA_ENTRY STV_DEFAULT"
triton_poi_fused__native_batch_norm_legit_no_training_convolution_relu_15:
.text.triton_poi_fused__native_batch_norm_legit_no_training_convolution_relu_15:
[----:B------:R-:W-:Y:S01]  /*0000*/  LDC R1, c[0x0][0x28] ;  /* 0x00000a00ff017b82 */ /* 0x000fe20000000800 */
[----:B------:R-:W1:Y:S01]  /*0010*/  S2R R0, SR_TID.X ;  /* 0x0000000000007919 */ /* 0x000e620000002100 */
[----:B------:R-:W-:-:S06]  /*0020*/  ULDC.64 UR4, c[0x0][0x208] ;  /* 0x0000820000047ab9 */ /* 0x000fcc0000000a00 */
[----:B------:R-:W2:Y:S01]  /*0030*/  LDC.64 R28, c[0x0][0x218] ;  /* 0x00008600ff1c7b82 */ /* 0x000ea20000000a00 */
[----:B------:R-:W3:Y:S07]  /*0040*/  S2R R5, SR_CTAID.X ;  /* 0x0000000000057919 */ /* 0x000eee0000002500 */
[----:B------:R-:W4:Y:S08]  /*0050*/  LDC.64 R26, c[0x0][0x220] ;  /* 0x00008800ff1a7b82 */ /* 0x000f300000000a00 */
[----:B------:R-:W5:Y:S01]  /*0060*/  LDC.64 R22, c[0x0][0x230] ;  /* 0x00008c00ff167b82 */ /* 0x000f620000000a00 */
[----:B-1----:R-:W-:-:S02]  /*0070*/  SHF.L.U32 R0, R0, 0x2, RZ ;  /* 0x0000000200007819 */ /* 0x002fc400000006ff */
[----:B---3--:R-:W-:Y:S02]  /*0080*/  SHF.R.S32.HI R3, RZ, 0x15, R5 ;  /* 0x00000015ff037819 */ /* 0x008fe40000011405 */
[----:B------:R-:W-:Y:S02]  /*0090*/  LOP3.LUT R0, R0, 0x1fc, RZ, 0xc0, !PT ;  /* 0x000001fc00007812 */ /* 0x000fe400078ec0ff */
[----:B------:R-:W-:Y:S02]  /*00a0*/  SGXT R3, R3, 0x1 ;  /* 0x000000010303781a */ /* 0x000fe40000000200 */
[----:B------:R-:W-:Y:S02]  /*00b0*/  LEA R0, R5, R0, 0xa ;  /* 0x0000000005007211 */ /* 0x000fe400078e50ff */
[----:B------:R-:W1:Y:S02]  /*00c0*/  LDC.64 R4, c[0x0][0x228] ;  /* 0x00008a00ff047b82 */ /* 0x000e640000000a00 */
[----:B------:R-:W-:-:S04]  /*00d0*/  LEA.HI R3, R3, R0, RZ, 0x6 ;  /* 0x0000000003037211 */ /* 0x000fc800078f30ff */
[--C-:B------:R-:W-:Y:S02]  /*00e0*/  SHF.R.S32.HI R9, RZ, 0x6, R3.reuse ;  /* 0x00000006ff097819 */ /* 0x100fe40000011403 */
[----:B------:R-:W-:Y:S02]  /*00f0*/  SHF.R.S32.HI R2, RZ, 0x1f, R3 ;  /* 0x0000001fff027819 */ /* 0x000fe40000011403 */
[----:B------:R-:W-:Y:S02]  /*0100*/  IADD3 R3, R3, 0x200, RZ ;  /* 0x0000020003037810 */ /* 0x000fe40007ffe0ff */
[----:B------:R-:W-:Y:S02]  /*0110*/  LEA.HI R6, R2, R9, RZ, 0x9 ;  /* 0x0000000902067211 */ /* 0x000fe400078f48ff */
[--C-:B------:R-:W-:Y:S02]  /*0120*/  SHF.R.S32.HI R2, RZ, 0x6, R3.reuse ;  /* 0x00000006ff027819 */ /* 0x100fe40000011403 */
[----:B------:R-:W-:-:S02]  /*0130*/  SHF.R.S32.HI R3, RZ, 0x1f, R3 ;  /* 0x0000001fff037819 */ /* 0x000fc40000011403 */
[----:B------:R-:W-:Y:S02]  /*0140*/  LOP3.LUT R6, R6, 0xfffffe00, RZ, 0xc0, !PT ;  /* 0xfffffe0006067812 */ /* 0x000fe400078ec0ff */
[----:B------:R-:W-:Y:S02]  /*0150*/  LEA.HI R3, R3, R2, RZ, 0x9 ;  /* 0x0000000203037211 */ /* 0x000fe400078f48ff */
[----:B------:R-:W-:Y:S02]  /*0160*/  IADD3 R9, R9, -R6, RZ ;  /* 0x8000000609097210 */ /* 0x000fe40007ffe0ff */
[----:B------:R-:W-:Y:S01]  /*0170*/  LOP3.LUT R3, R3, 0xfffffe00, RZ, 0xc0, !PT ;  /* 0xfffffe0003037812 */ /* 0x000fe200078ec0ff */
[----:B------:R-:W3:Y:S02]  /*0180*/  LDC.64 R6, c[0x0][0x210] ;  /* 0x00008400ff067b82 */ /* 0x000ee40000000a00 */
[----:B-1----:R-:W-:Y:S01]  /*0190*/  IMAD.WIDE R12, R9, 0x4, R4 ;  /* 0x00000004090c7825 */ /* 0x002fe200078e0204 */
[----:B------:R-:W-:-:S04]  /*01a0*/  IADD3 R3, R2, -R3, RZ ;  /* 0x8000000302037210 */ /* 0x000fc80007ffe0ff */
[----:B------:R-:W5:Y:S01]  /*01b0*/  LDG.E.EL R21, desc[UR4][R12.64] ;  /* 0x000000040c157981 */ /* 0x000f62000c2e1900 */
[----:B------:R-:W-:Y:S02]  /*01c0*/  IMAD.WIDE R24, R3, 0x4, R4 ;  /* 0x0000000403187825 */ /* 0x000fe400078e0204 */
[----:B------:R-:W1:Y:S04]  /*01d0*/  LDC.64 R4, c[0x0][0x238] ;  /* 0x00008e00ff047b82 */ /* 0x000e680000000a00 */
[----:B------:R-:W5:Y:S01]  /*01e0*/  LDG.E.EL R24, desc[UR4][R24.64] ;  /* 0x0000000418187981 */ /* 0x000f62000c2e1900 */
[----:B--2---:R-:W-:-:S05]  /*01f0*/  IMAD.WIDE R10, R9, 0x4, R28 ;  /* 0x00000004090a7825 */ /* 0x004fca00078e021c */
[----:B------:R4:W2:Y:S01]  /*0200*/  LDG.E.EL R19, desc[UR4][R10.64] ;  /* 0x000000040a137981 */ /* 0x0008a2000c2e1900 */
[----:B---3--:R-:W-:-:S05]  /*0210*/  IMAD.WIDE R6, R0, 0x4, R6 ;  /* 0x0000000400067825 */ /* 0x008fca00078e0206 */
[----:B------:R-:W2:Y:S01]  /*0220*/  LDG.E.128 R12, desc[UR4][R6.64] ;  /* 0x00000004060c7981 */ /* 0x000ea2000c1e1d00 */
[----:B----4-:R-:W-:-:S05]  /*0230*/  IMAD.WIDE R10, R9, 0x4, R26 ;  /* 0x00000004090a7825 */ /* 0x010fca00078e021a */
[----:B------:R-:W3:Y:S01]  /*0240*/  LDG.E.EL R18, desc[UR4][R10.64] ;  /* 0x000000040a127981 */ /* 0x000ee2000c2e1900 */
[----:B-----5:R-:W-:-:S04]  /*0250*/  IMAD.WIDE R16, R9, 0x4, R22 ;  /* 0x0000000409107825 */ /* 0x020fc800078e0216 */
[----:B01----:R-:W-:Y:S02]  /*0260*/  IMAD.WIDE R8, R9, 0x4, R4 ;  /* 0x0000000409087825 */ /* 0x003fe400078e0204 */
[----:B------:R-:W4:Y:S02]  /*0270*/  LDG.E.EL R17, desc[UR4][R16.64] ;  /* 0x0000000410117981 */ /* 0x000f24000c2e1900 */
[C---:B------:R-:W-:Y:S02]  /*0280*/  IMAD.WIDE R28, R3.reuse, 0x4, R28 ;  /* 0x00000004031c7825 */ /* 0x040fe400078e021c */
[----:B------:R-:W4:Y:S02]  /*0290*/  LDG.E.EL R20, desc[UR4][R8.64] ;  /* 0x0000000408147981 */ /* 0x000f24000c2e1900 */
[C---:B------:R-:W-:Y:S02]  /*02a0*/  IMAD.WIDE R26, R3.reuse, 0x4, R26 ;  /* 0x00000004031a7825 */ /* 0x040fe400078e021a */
[----:B------:R0:W5:Y:S04]  /*02b0*/  LDG.E.EL R16, desc[UR4][R28.64] ;  /* 0x000000041c107981 */ /* 0x000168000c2e1900 */
[----:B------:R-:W5:Y:S01]  /*02c0*/  LDG.E.128 R8, desc[UR4][R6.64+0x800] ;  /* 0x0008000406087981 */ /* 0x000f62000c1e1d00 */
[----:B------:R-:W-:-:S03]  /*02d0*/  IMAD.WIDE R4, R3, 0x4, R4 ;  /* 0x0000000403047825 */ /* 0x000fc600078e0204 */
[----:B------:R-:W4:Y:S01]  /*02e0*/  LDG.E.EL R2, desc[UR4][R26.64] ;  /* 0x000000041a027981 */ /* 0x000f22000c2e1900 */
[----:B------:R-:W-:-:S03]  /*02f0*/  IMAD.WIDE R22, R3, 0x4, R22 ;  /* 0x0000000403167825 */ /* 0x000fc600078e0216 */
[----:B------:R-:W4:Y:S04]  /*0300*/  LDG.E.EL R4, desc[UR4][R4.64] ;  /* 0x0000000404047981 */ /* 0x000f28000c2e1900 */
[----:B------:R1:W4:Y:S01]  /*0310*/  LDG.E.EL R3, desc[UR4][R22.64] ;  /* 0x0000000416037981 */ /* 0x000322000c2e1900 */
[----:B------:R-:W-:-:S04]  /*0320*/  FADD R21, R21, 9.9999997473787516356e-06 ;  /* 0x3727c5ac15157421 */ /* 0x000fc80000000000 */
[----:B------:R-:W1:Y:S01]  /*0330*/  MUFU.SQRT R25, R21 ;  /* 0x0000001500197308 */ /* 0x000e620000002000 */
[----:B------:R-:W-:-:S07]  /*0340*/  FADD R24, R24, 9.9999997473787516356e-06 ;  /* 0x3727c5ac18187421 */ /* 0x000fce0000000000 */
[----:B0-----:R-:W0:Y:S01]  /*0350*/  MUFU.SQRT R28, R24 ;  /* 0x00000018001c7308 */ /* 0x001e220000002000 */
[C---:B-1----:R-:W-:Y:S02]  /*0360*/  FSETP.GT.AND P0, PT, R25.reuse, 8.50705917302346158658e+37, PT ;  /* 0x7e8000001900780b */ /* 0x042fe40003f04000 */
[----:B------:R-:W-:Y:S02]  /*0370*/  FSETP.GEU.AND P2, PT, R25, 1.175494350822287508e-38, PT ;  /* 0x008000001900780b */ /* 0x000fe40003f4e000 */
[C---:B0-----:R-:W-:Y:S02]  /*0380*/  FSETP.GT.AND P1, PT, R28.reuse, 8.50705917302346158658e+37, PT ;  /* 0x7e8000001c00780b */ /* 0x041fe40003f24000 */
[----:B------:R-:W-:-:S07]  /*0390*/  FSETP.GEU.AND P3, PT, R28, 1.175494350822287508e-38, PT ;  /* 0x008000001c00780b */ /* 0x000fce0003f6e000 */
[----:B------:R-:W-:Y:S01]  /*03a0*/  @P0 FMUL R25, R25, 0.25 ;  /* 0x3e80000019190820 */ /* 0x000fe20000400000 */
[----:B------:R-:W-:-:S03]  /*03b0*/  HFMA2.MMA R24, -RZ, RZ, 1.625, 0 ;  /* 0x3e800000ff187435 */ /* 0x000fc600000001ff */
[----:B------:R-:W-:Y:S01]  /*03c0*/  @!P2 FMUL R25, R25, 16777216 ;  /* 0x4b8000001919a820 */ /* 0x000fe20000400000 */
[----:B------:R-:W-:-:S04]  /*03d0*/  @P1 FMUL R28, R28, 0.25 ;  /* 0x3e8000001c1c1820 */ /* 0x000fc80000400000 */
[----:B------:R-:W-:Y:S01]  /*03e0*/  @!P3 FMUL R28, R28, 16777216 ;  /* 0x4b8000001c1cb820 */ /* 0x000fe20000400000 */
[----:B------:R-:W0:Y:S01]  /*03f0*/  MUFU.RCP R25, R25 ;  /* 0x0000001900197308 */ /* 0x000e220000001000 */
[----:B------:R-:W-:-:S07]  /*0400*/  FSEL R22, R24, 1, P0 ;  /* 0x3f80000018167808 */ /* 0x000fce0000000000 */
[----:B------:R1:W5:Y:S01]  /*0410*/  MUFU.RCP R5, R28 ;  /* 0x0000001c00057308 */ /* 0x0003620000001000 */
[----:B------:R-:W-:Y:S01]  /*0420*/  FSEL R24, R24, 1, P1 ;  /* 0x3f80000018187808 */ /* 0x000fe20000800000 */
[----:B------:R-:W-:Y:S01]  /*0430*/  @!P2 FMUL R22, R22, 16777216 ;  /* 0x4b8000001616a820 */ /* 0x000fe20000400000 */
[--C-:B--2---:R-:W-:Y:S01]  /*0440*/  FADD R13, R13, R19.reuse ;  /* 0x000000130d0d7221 */ /* 0x104fe20000000000 */
[--C-:B------:R-:W-:Y:S01]  /*0450*/  FADD R12, R12, R19.reuse ;  /* 0x000000130c0c7221 */ /* 0x100fe20000000000 */
[--C-:B------:R-:W-:Y:S01]  /*0460*/  FADD R14, R14, R19.reuse ;  /* 0x000000130e0e7221 */ /* 0x100fe20000000000 */
[----:B------:R-:W-:Y:S01]  /*0470*/  @!P3 FMUL R24, R24, 16777216 ;  /* 0x4b8000001818b820 */ /* 0x000fe20000400000 */
[----:B------:R-:W-:Y:S01]  /*0480*/  FADD R15, R15, R19 ;  /* 0x000000130f0f7221 */ /* 0x000fe20000000000 */
[----:B0-----:R-:W-:Y:S01]  /*0490*/  FMUL R21, R25, R22 ;  /* 0x0000001619157220 */ /* 0x001fe20000400000 */
[C---:B---3--:R-:W-:Y:S01]  /*04a0*/  FADD R22, -R18.reuse, R12 ;  /* 0x0000000c12167221 */ /* 0x048fe20000000100 */
[C---:B------:R-:W-:Y:S01]  /*04b0*/  FADD R26, -R18.reuse, R14 ;  /* 0x0000000e121a7221 */ /* 0x040fe20000000100 */
[C---:B-1----:R-:W-:Y:S01]  /*04c0*/  FADD R28, -R18.reuse, R15 ;  /* 0x0000000f121c7221 */ /* 0x042fe20000000100 */
[----:B-----5:R-:W-:Y:S01]  /*04d0*/  FMUL R5, R5, R24 ;  /* 0x0000001805057220 */ /* 0x020fe20000400000 */
[----:B------:R-:W-:-:S02]  /*04e0*/  FADD R24, -R18, R13 ;  /* 0x0000000d12187221 */ /* 0x000fc40000000100 */
[----:B------:R-:W0:Y:S01]  /*04f0*/  LDC.64 R18, c[0x0][0x240] ;  /* 0x00009000ff127b82 */ /* 0x000e220000000a00 */
[C---:B------:R-:W-:Y:S01]  /*0500*/  FMUL R27, R21.reuse, R22 ;  /* 0x00000016151b7220 */ /* 0x040fe20000400000 */
[C---:B------:R-:W-:Y:S01]  /*0510*/  FMUL R24, R21.reuse, R24 ;  /* 0x0000001815187220 */ /* 0x040fe20000400000 */
[C---:B------:R-:W-:Y:S01]  /*0520*/  FMUL R23, R21.reuse, R26 ;  /* 0x0000001a15177220 */ /* 0x040fe20000400000 */
[----:B------:R-:W-:Y:S01]  /*0530*/  FMUL R25, R21, R28 ;  /* 0x0000001c15197220 */ /* 0x000fe20000400000 */
[--C-:B------:R-:W-:Y:S01]  /*0540*/  FADD R9, R9, R16.reuse ;  /* 0x0000001009097221 */ /* 0x100fe20000000000 */
[--C-:B------:R-:W-:Y:S01]  /*0550*/  FADD R8, R8, R16.reuse ;  /* 0x0000001008087221 */ /* 0x100fe20000000000 */
[--C-:B------:R-:W-:Y:S01]  /*0560*/  FADD R10, R10, R16.reuse ;  /* 0x000000100a0a7221 */ /* 0x100fe20000000000 */
[----:B------:R-:W-:Y:S01]  /*0570*/  FADD R11, R11, R16 ;  /* 0x000000100b0b7221 */ /* 0x000fe20000000000 */
[C-C-:B----4-:R-:W-:Y:S01]  /*0580*/  FFMA R22, R17.reuse, R24, R20.reuse ;  /* 0x0000001811167223 */ /* 0x150fe20000000014 */
[C-C-:B------:R-:W-:Y:S01]  /*0590*/  FFMA R21, R17.reuse, R27, R20.reuse ;  /* 0x0000001b11157223 */ /* 0x140fe20000000014 */
[C-C-:B------:R-:W-:Y:S01]  /*05a0*/  FFMA R23, R17.reuse, R23, R20.reuse ;  /* 0x0000001711177223 */ /* 0x140fe20000000014 */
[----:B------:R-:W-:Y:S01]  /*05b0*/  FFMA R17, R17, R25, R20 ;  /* 0x0000001911117223 */ /* 0x000fe20000000014 */
[C---:B------:R-:W-:Y:S01]  /*05c0*/  FADD R20, -R2.reuse, R9 ;  /* 0x0000000902147221 */ /* 0x040fe20000000100 */
[C---:B------:R-:W-:Y:S01]  /*05d0*/  FADD R16, -R2.reuse, R8 ;  /* 0x0000000802107221 */ /* 0x040fe20000000100 */
[C---:B------:R-:W-:Y:S01]  /*05e0*/  FADD R24, -R2.reuse, R10 ;  /* 0x0000000a02187221 */ /* 0x040fe20000000100 */
[----:B------:R-:W-:Y:S01]  /*05f0*/  FADD R2, -R2, R11 ;  /* 0x0000000b02027221 */ /* 0x000fe20000000100 */
[C---:B------:R-:W-:Y:S01]  /*0600*/  FMUL R20, R5.reuse, R20 ;  /* 0x0000001405147220 */ /* 0x040fe20000400000 */
[C---:B------:R-:W-:Y:S01]  /*0610*/  FMUL R29, R5.reuse, R16 ;  /* 0x00000010051d7220 */ /* 0x040fe20000400000 */
[C---:B------:R-:W-:Y:S01]  /*0620*/  FMUL R27, R5.reuse, R24 ;  /* 0x00000018051b7220 */ /* 0x040fe20000400000 */
[----:B------:R-:W-:Y:S01]  /*0630*/  FMUL R25, R5, R2 ;  /* 0x0000000205197220 */ /* 0x000fe20000400000 */
[C-C-:B------:R-:W-:Y:S01]  /*0640*/  FFMA R5, R3.reuse, R20, R4.reuse ;  /* 0x0000001403057223 */ /* 0x140fe20000000004 */
[C-C-:B------:R-:W-:Y:S01]  /*0650*/  FFMA R20, R3.reuse, R29, R4.reuse ;  /* 0x0000001d03147223 */ /* 0x140fe20000000004 */
[C-C-:B------:R-:W-:Y:S01]  /*0660*/  FFMA R24, R3.reuse, R27, R4.reuse ;  /* 0x0000001b03187223 */ /* 0x140fe20000000004 */
[----:B------:R-:W-:Y:S01]  /*0670*/  FFMA R25, R3, R25, R4 ;  /* 0x0000001903197223 */ /* 0x000fe20000000004 */
[----:B------:R-:W-:Y:S01]  /*0680*/  FSETP.GEU.AND P6, PT, R17, RZ, PT ;  /* 0x000000ff1100720b */ /* 0x000fe20003fce000 */
[----:B0-----:R-:W-:Y:S01]  /*0690*/  IMAD.WIDE R2, R0, 0x4, R18 ;  /* 0x0000000400027825 */ /* 0x001fe200078e0212 */
[----:B------:R-:W-:-:S02]  /*06a0*/  FSETP.GEU.AND P0, PT, R23, RZ, PT ;  /* 0x000000ff1700720b */ /* 0x000fc40003f0e000 */
[----:B------:R-:W-:Y:S02]  /*06b0*/  FSETP.GEU.AND P1, PT, R22, RZ, PT ;  /* 0x000000ff1600720b */ /* 0x000fe40003f2e000 */
[----:B------:R-:W-:Y:S02]  /*06c0*/  FSETP.GEU.AND P2, PT, R21, RZ, PT ;  /* 0x000000ff1500720b */ /* 0x000fe40003f4e000 */
[----:B------:R-:W-:Y:S02]  /*06d0*/  SEL R19, R17, RZ, P6 ;  /* 0x000000ff11137207 */ /* 0x000fe40003000000 */
[----:B------:R-:W-:Y:S02]  /*06e0*/  FSETP.GEU.AND P3, PT, R25, RZ, PT ;  /* 0x000000ff1900720b */ /* 0x000fe40003f6e000 */
[----:B------:R-:W-:Y:S02]  /*06f0*/  FSETP.GEU.AND P4, PT, R24, RZ, PT ;  /* 0x000000ff1800720b */ /* 0x000fe40003f8e000 */
[----:B------:R-:W-:-:S02]  /*0700*/  FSETP.GEU.AND P5, PT, R5, RZ, PT ;  /* 0x000000ff0500720b */ /* 0x000fc40003fae000 */
[----:B------:R-:W-:Y:S02]  /*0710*/  FSETP.GEU.AND P6, PT, R20, RZ, PT ;  /* 0x000000ff1400720b */ /* 0x000fe40003fce000 */
[----:B------:R-:W-:Y:S02]  /*0720*/  SEL R18, R23, RZ, P0 ;  /* 0x000000ff17127207 */ /* 0x000fe40000000000 */
[----:B------:R-:W-:Y:S02]  /*0730*/  SEL R17, R22, RZ, P1 ;  /* 0x000000ff16117207 */ /* 0x000fe40000800000 */
[----:B------:R-:W-:Y:S02]  /*0740*/  SEL R16, R21, RZ, P2 ;  /* 0x000000ff15107207 */ /* 0x000fe40001000000 */
[----:B------:R-:W-:Y:S02]  /*0750*/  SEL R23, R25, RZ, P3 ;  /* 0x000000ff19177207 */ /* 0x000fe40001800000 */
[----:B------:R-:W-:-:S02]  /*0760*/  SEL R22, R24, RZ, P4 ;  /* 0x000000ff18167207 */ /* 0x000fc40002000000 */
[----:B------:R-:W-:Y:S02]  /*0770*/  SEL R21, R5, RZ, P5 ;  /* 0x000000ff05157207 */ /* 0x000fe40002800000 */
[----:B------:R-:W-:Y:S01]  /*0780*/  SEL R20, R20, RZ, P6 ;  /* 0x000000ff14147207 */ /* 0x000fe20003000000 */
[----:B------:R-:W-:Y:S04]  /*0790*/  STG.E.128 desc[UR4][R6.64], R12 ;  /* 0x0000000c06007986 */ /* 0x000fe8000c101d04 */
[----:B------:R-:W-:Y:S04]  /*07a0*/  STG.E.128 desc[UR4][R6.64+0x800], R8 ;  /* 0x0008000806007986 */ /* 0x000fe8000c101d04 */
[----:B------:R-:W-:Y:S04]  /*07b0*/  STG.E.128 desc[UR4][R2.64], R16 ;  /* 0x0000001002007986 */ /* 0x000fe8000c101d04 */
[----:B------:R-:W-:Y:S01]  /*07c0*/  STG.E.128 desc[UR4][R2.64+0x800], R20 ;  /* 0x0008001402007986 */ /* 0x000fe2000c101d04 */
[----:B------:R-:W-:Y:S05]  /*07d0*/  EXIT ;  /* 0x000000000000794d */ /* 0x000fea0003800000 */
.L_x_0:
[----:B------:R-:W-:-:S00]  /*07e0*/  BRA `(.L_x_0) ;  /* 0xfffffffc00fc7947 */ /* 0x000fc0000383ffff */
[----:B------:R-:W-:-:S00]  /*07f0*/  NOP ;  /* 0x0000000000007918 */ /* 0x000fc00000000000 */
        /* <DEDUP_REMOVED lines=8> */
.L_x_1:


//--------------------- .nv.global.init           --------------------------
	.section	.nv.global.init,"aw",@progbits
.nv.global.init:
	.type		_$_str,@object
	.size		_$_str,(_$_str_$_2 - _$_str)
_$_str:
        /*0000*/ 	.byte	0x5f, 0x5f, 0x43, 0x55, 0x44, 0x41, 0x5f, 0x46, 0x54, 0x5a, 0x00
	.type		_$_str_$_2,@object
	.size		_$_str_$_2,(.L_1 - _$_str_$_2)
_$_str_$_2:
        /*000b*/ 	.byte	0x5f, 0x5f, 0x43, 0x55, 0x44, 0x41, 0x5f, 0x50, 0x52, 0x45, 0x43, 0x5f, 0x53, 0x51, 0x52, 0x54
        /*001b*/ 	.byte	0x00
.L_1:


//--------------------- .nv.constant0.triton_poi_fused__native_batch_norm_legit_no_training_convolution_relu_15 --------------------------
	.section	.nv.constant0.triton_poi_fused__native_batch_norm_legit_no_training_convolution_relu_15,"a",@progbits
	.sectionflags	@""
	.align	4
.nv.constant0.triton_poi_fused__native_batch_norm_legit_no_training_convolution_relu_15:
	.zero		588
